//
// Generated by NVIDIA NVVM Compiler
//
// Compiler Build ID: CL-36424714
// Cuda compilation tools, release 13.0, V13.0.88
// Based on NVVM 20.0.0
//

.version 9.0
.target sm_100
.address_size 64

	// .globl	_Z10vector_addPfS_S_
// _ZZ10vector_addPfS_S_E8shared_a has been demoted
// _ZZ10vector_addPfS_S_E8shared_b has been demoted

.visible .entry _Z10vector_addPfS_S_(
	.param .u64 .ptr .align 1 _Z10vector_addPfS_S__param_0,
	.param .u64 .ptr .align 1 _Z10vector_addPfS_S__param_1,
	.param .u64 .ptr .align 1 _Z10vector_addPfS_S__param_2
)
{
	.reg .pred 	%p<6>;
	.reg .b16 	%rs<6>;
	.reg .b32 	%r<51>;
	.reg .b32 	%f<31>;
	.reg .b64 	%rd<26>;
	// demoted variable
	.shared .align 4 .b8 _ZZ10vector_addPfS_S_E8shared_a[20000];
	// demoted variable
	.shared .align 4 .b8 _ZZ10vector_addPfS_S_E8shared_b[20000];
	ld.param.u64 	%rd5, [_Z10vector_addPfS_S__param_0];
	ld.param.u64 	%rd6, [_Z10vector_addPfS_S__param_1];
	ld.param.u64 	%rd7, [_Z10vector_addPfS_S__param_2];
	cvta.to.global.u64 	%rd1, %rd7;
	cvta.to.global.u64 	%rd2, %rd6;
	cvta.to.global.u64 	%rd3, %rd5;
	mov.u32 	%r49, %tid.x;
	mov.u32 	%r2, %ntid.x;
	add.s32 	%r15, %r49, %r2;
	cvt.u16.u32 	%rs2, %r15;
	sub.s16 	%rs3, 4999, %rs2;
	cvt.u16.u32 	%rs4, %r2;
	div.u16 	%rs5, %rs3, %rs4;
	and.b16  	%rs1, %rs5, 3;
	setp.eq.s16 	%p1, %rs1, 2;
	mov.u32 	%r47, %r49;
	@%p1 bra 	$L__BB0_3;
	cvt.u32.u16 	%r3, %rs1;
	mov.b32 	%r46, 0;
	mov.u32 	%r18, _ZZ10vector_addPfS_S_E8shared_a;
	mov.u32 	%r20, _ZZ10vector_addPfS_S_E8shared_b;
	mov.u32 	%r47, %r49;
$L__BB0_2:
	.pragma "nounroll";
	mul.wide.u32 	%rd8, %r47, 4;
	add.s64 	%rd9, %rd2, %rd8;
	ld.global.f32 	%f5, [%rd9];
	shl.b32 	%r17, %r47, 2;
	add.s32 	%r19, %r18, %r17;
	st.shared.f32 	[%r19], %f5;
	add.s64 	%rd10, %rd1, %rd8;
	ld.global.f32 	%f6, [%rd10];
	add.s32 	%r21, %r20, %r17;
	st.shared.f32 	[%r21], %f6;
	add.s32 	%r47, %r47, %r2;
	add.s32 	%r46, %r46, 1;
	xor.b32  	%r22, %r46, %r3;
	setp.ne.s32 	%p2, %r22, 2;
	@%p2 bra 	$L__BB0_2;
$L__BB0_3:
	mov.u32 	%r24, _ZZ10vector_addPfS_S_E8shared_a;
	mov.u32 	%r26, _ZZ10vector_addPfS_S_E8shared_b;
	shl.b32 	%r29, %r2, 2;
$L__BB0_4:
	mul.wide.u32 	%rd11, %r47, 4;
	add.s64 	%rd12, %rd2, %rd11;
	ld.global.f32 	%f7, [%rd12];
	shl.b32 	%r23, %r47, 2;
	add.s32 	%r25, %r24, %r23;
	st.shared.f32 	[%r25], %f7;
	add.s64 	%rd13, %rd1, %rd11;
	ld.global.f32 	%f8, [%rd13];
	add.s32 	%r27, %r26, %r23;
	st.shared.f32 	[%r27], %f8;
	add.s32 	%r28, %r47, %r2;
	mul.wide.u32 	%rd14, %r28, 4;
	add.s64 	%rd15, %rd2, %rd14;
	ld.global.f32 	%f9, [%rd15];
	add.s32 	%r30, %r25, %r29;
	st.shared.f32 	[%r30], %f9;
	add.s64 	%rd16, %rd1, %rd14;
	ld.global.f32 	%f10, [%rd16];
	add.s32 	%r31, %r27, %r29;
	st.shared.f32 	[%r31], %f10;
	add.s32 	%r32, %r28, %r2;
	mul.wide.u32 	%rd17, %r32, 4;
	add.s64 	%rd18, %rd2, %rd17;
	ld.global.f32 	%f11, [%rd18];
	add.s32 	%r33, %r30, %r29;
	st.shared.f32 	[%r33], %f11;
	add.s64 	%rd19, %rd1, %rd17;
	ld.global.f32 	%f12, [%rd19];
	add.s32 	%r34, %r31, %r29;
	st.shared.f32 	[%r34], %f12;
	add.s32 	%r35, %r32, %r2;
	mul.wide.u32 	%rd20, %r35, 4;
	add.s64 	%rd21, %rd2, %rd20;
	ld.global.f32 	%f13, [%rd21];
	add.s32 	%r36, %r33, %r29;
	st.shared.f32 	[%r36], %f13;
	add.s64 	%rd22, %rd1, %rd20;
	ld.global.f32 	%f14, [%rd22];
	add.s32 	%r37, %r34, %r29;
	st.shared.f32 	[%r37], %f14;
	add.s32 	%r47, %r35, %r2;
	setp.lt.u32 	%p3, %r47, 5000;
	@%p3 bra 	$L__BB0_4;
	bar.sync 	0;
	mul.wide.u32 	%rd23, %r49, 4;
	add.s64 	%rd24, %rd3, %rd23;
	mov.b32 	%r38, 0;
	st.global.u32 	[%rd24], %r38;
$L__BB0_6:
	shl.b32 	%r40, %r49, 2;
	add.s32 	%r42, %r24, %r40;
	ld.shared.f32 	%f1, [%r42];
	mul.wide.u32 	%rd25, %r49, 4;
	add.s64 	%rd4, %rd3, %rd25;
	ld.global.f32 	%f30, [%rd4];
	mov.b32 	%r50, 16;
$L__BB0_7:
	add.s32 	%r44, %r26, %r50;
	ld.shared.f32 	%f15, [%r44+-16];
	fma.rn.f32 	%f16, %f1, %f15, %f30;
	ld.shared.f32 	%f17, [%r44+-12];
	fma.rn.f32 	%f18, %f1, %f17, %f16;
	ld.shared.f32 	%f19, [%r44+-8];
	fma.rn.f32 	%f20, %f1, %f19, %f18;
	ld.shared.f32 	%f21, [%r44+-4];
	fma.rn.f32 	%f22, %f1, %f21, %f20;
	ld.shared.f32 	%f23, [%r44];
	fma.rn.f32 	%f24, %f1, %f23, %f22;
	ld.shared.f32 	%f25, [%r44+4];
	fma.rn.f32 	%f26, %f1, %f25, %f24;
	ld.shared.f32 	%f27, [%r44+8];
	fma.rn.f32 	%f28, %f1, %f27, %f26;
	ld.shared.f32 	%f29, [%r44+12];
	fma.rn.f32 	%f30, %f1, %f29, %f28;
	add.s32 	%r50, %r50, 32;
	setp.ne.s32 	%p4, %r50, 20016;
	@%p4 bra 	$L__BB0_7;
	st.global.f32 	[%rd4], %f30;
	add.s32 	%r49, %r49, %r2;
	setp.lt.u32 	%p5, %r49, 5000;
	@%p5 bra 	$L__BB0_6;
	ret;

}


// ===== COMPILED SASS (sm_100) =====

	.target	sm_100

	.elftype	@"ET_EXEC"


//--------------------- .note.nv.tkinfo           --------------------------
	.section	.note.nv.tkinfo,"",@"SHT_NOTE"
	.sectionflags	@"SHF_NOTE_NV_TKINFO"
	.tkinfo
        /*0018*/ 	.word	0x00000002
        /*0030*/ 	.string	""
        /*0030*/ 	.string	"ptxas"
        /*0030*/ 	.string	"Cuda compilation tools, release 13.0, V13.0.88"
        /*0030*/ 	.string	"Build cuda_13.0.r13.0/compiler.36424714_0"
        /*0030*/ 	.string	"-arch sm_100 -m 64 "



//--------------------- .note.nv.cuinfo           --------------------------
	.section	.note.nv.cuinfo,"",@"SHT_NOTE"
	.sectionflags	@"SHF_NOTE_NV_CUINFO"
        /*0018*/ 	.short	0x0002
        /*001a*/ 	.short	0x0064
        /*001c*/ 	.short	0x0082
	.zero		2


//--------------------- .nv.info                  --------------------------
	.section	.nv.info,"",@"SHT_CUDA_INFO"
	.align	4


	//----- nvinfo : EIATTR_REGCOUNT
	.align		4
        /*0000*/ 	.byte	0x04, 0x2f
        /*0002*/ 	.short	(.L_1 - .L_0)
	.align		4
.L_0:
        /*0004*/ 	.word	index@(_Z10vector_addPfS_S_)
        /*0008*/ 	.word	0x00000020


	//----- nvinfo : EIATTR_FRAME_SIZE
	.align		4
.L_1:
        /*000c*/ 	.byte	0x04, 0x11
        /*000e*/ 	.short	(.L_3 - .L_2)
	.align		4
.L_2:
        /*0010*/ 	.word	index@($__internal_0_$__cuda_sm20_div_u16)
        /*0014*/ 	.word	0x00000000


	//----- nvinfo : EIATTR_FRAME_SIZE
	.align		4
.L_3:
        /*0018*/ 	.byte	0x04, 0x11
        /*001a*/ 	.short	(.L_5 - .L_4)
	.align		4
.L_4:
        /*001c*/ 	.word	index@(_Z10vector_addPfS_S_)
        /*0020*/ 	.word	0x00000000


	//----- nvinfo : EIATTR_MIN_STACK_SIZE
	.align		4
.L_5:
        /*0024*/ 	.byte	0x04, 0x12
        /*0026*/ 	.short	(.L_7 - .L_6)
	.align		4
.L_6:
        /*0028*/ 	.word	index@(_Z10vector_addPfS_S_)
        /*002c*/ 	.word	0x00000000
.L_7:


//--------------------- .nv.compat                --------------------------
	.section	.nv.compat,"",@"SHT_CUDA_COMPAT_INFO"
	.align	4
        /*0000*/ 	.byte	0x02, 0x09, 0x00, 0x00, 0x02, 0x02, 0x01, 0x00, 0x02, 0x05, 0x05, 0x00, 0x03, 0x07, 0x01, 0x01
        /*0010*/ 	.byte	0x02, 0x03, 0x00, 0x00, 0x02, 0x06, 0x01, 0x00, 0x04, 0x0b, 0x08, 0x00, 0x01, 0x00, 0x00, 0x00
        /*0020*/ 	.byte	0x00, 0x00, 0x00, 0x00


//--------------------- .nv.info._Z10vector_addPfS_S_ --------------------------
	.section	.nv.info._Z10vector_addPfS_S_,"",@"SHT_CUDA_INFO"
	.sectionflags	@""
	.align	4


	//----- nvinfo : EIATTR_CUDA_API_VERSION
	.align		4
        /*0000*/ 	.byte	0x04, 0x37
        /*0002*/ 	.short	(.L_9 - .L_8)
.L_8:
        /*0004*/ 	.word	0x00000082


	//----- nvinfo : EIATTR_KPARAM_INFO
	.align		4
.L_9:
        /*0008*/ 	.byte	0x04, 0x17
        /*000a*/ 	.short	(.L_11 - .L_10)
.L_10:
        /*000c*/ 	.word	0x00000000
        /*0010*/ 	.short	0x0002
        /*0012*/ 	.short	0x0010
        /*0014*/ 	.byte	0x00, 0xf5, 0x21, 0x00


	//----- nvinfo : EIATTR_KPARAM_INFO
	.align		4
.L_11:
        /*0018*/ 	.byte	0x04, 0x17
        /*001a*/ 	.short	(.L_13 - .L_12)
.L_12:
        /*001c*/ 	.word	0x00000000
        /*0020*/ 	.short	0x0001
        /*0022*/ 	.short	0x0008
        /*0024*/ 	.byte	0x00, 0xf5, 0x21, 0x00


	//----- nvinfo : EIATTR_KPARAM_INFO
	.align		4
.L_13:
        /*0028*/ 	.byte	0x04, 0x17
        /*002a*/ 	.short	(.L_15 - .L_14)
.L_14:
        /*002c*/ 	.word	0x00000000
        /*0030*/ 	.short	0x0000
        /*0032*/ 	.short	0x0000
        /*0034*/ 	.byte	0x00, 0xf5, 0x21, 0x00


	//----- nvinfo : EIATTR_SPARSE_MMA_MASK
	.align		4
.L_15:
        /*0038*/ 	.byte	0x03, 0x50
        /*003a*/ 	.short	0x0000


	//----- nvinfo : EIATTR_MAXREG_COUNT
	.align		4
        /*003c*/ 	.byte	0x03, 0x1b
        /*003e*/ 	.short	0x00ff


	//----- nvinfo : EIATTR_NUM_BARRIERS
	.align		4
        /*0040*/ 	.byte	0x02, 0x4c
        /*0042*/ 	.byte	0x01
	.zero		1


	//----- nvinfo : EIATTR_MERCURY_ISA_VERSION
	.align		4
        /*0044*/ 	.byte	0x03, 0x5f
        /*0046*/ 	.short	0x0101


	//----- nvinfo : EIATTR_VRC_CTA_INIT_COUNT
	.align		4
        /*0048*/ 	.byte	0x02, 0x4a
	.zero		1
	.zero		1


	//----- nvinfo : EIATTR_EXIT_INSTR_OFFSETS
	.align		4
        /*004c*/ 	.byte	0x04, 0x1c
        /*004e*/ 	.short	(.L_17 - .L_16)


	//   ....[0]....
.L_16:
        /*0050*/ 	.word	0x00000f70


	//----- nvinfo : EIATTR_CRS_STACK_SIZE
	.align		4
.L_17:
        /*0054*/ 	.byte	0x04, 0x1e
        /*0056*/ 	.short	(.L_19 - .L_18)
.L_18:
        /*0058*/ 	.word	0x00000000


	//----- nvinfo : EIATTR_CBANK_PARAM_SIZE
	.align		4
.L_19:
        /*005c*/ 	.byte	0x03, 0x19
        /*005e*/ 	.short	0x0018


	//----- nvinfo : EIATTR_PARAM_CBANK
	.align		4
        /*0060*/ 	.byte	0x04, 0x0a
        /*0062*/ 	.short	(.L_21 - .L_20)
	.align		4
.L_20:
        /*0064*/ 	.word	index@(.nv.constant0._Z10vector_addPfS_S_)
        /*0068*/ 	.short	0x0380
        /*006a*/ 	.short	0x0018


	//----- nvinfo : EIATTR_SW_WAR
	.align		4
.L_21:
        /*006c*/ 	.byte	0x04, 0x36
        /*006e*/ 	.short	(.L_23 - .L_22)
.L_22:
        /*0070*/ 	.word	0x00000008
.L_23:


//--------------------- .nv.callgraph             --------------------------
	.section	.nv.callgraph,"",@"SHT_CUDA_CALLGRAPH"
	.align	4
	.sectionentsize	8
	.align		4
        /*0000*/ 	.word	0x00000000
	.align		4
        /*0004*/ 	.word	0xffffffff
	.align		4
        /*0008*/ 	.word	0x00000000
	.align		4
        /*000c*/ 	.word	0xfffffffe
	.align		4
        /*0010*/ 	.word	0x00000000
	.align		4
        /*0014*/ 	.word	0xfffffffd
	.align		4
        /*0018*/ 	.word	0x00000000
	.align		4
        /*001c*/ 	.word	0xfffffffc


//--------------------- .text._Z10vector_addPfS_S_ --------------------------
	.section	.text._Z10vector_addPfS_S_,"ax",@progbits
	.align	128
        .global         _Z10vector_addPfS_S_
        .type           _Z10vector_addPfS_S_,@function
        .size           _Z10vector_addPfS_S_,(.L_x_8 - _Z10vector_addPfS_S_)
        .other          _Z10vector_addPfS_S_,@"STO_CUDA_ENTRY STV_DEFAULT"
_Z10vector_addPfS_S_:
.text._Z10vector_addPfS_S_:
[----:B------:R-:W-:Y:S01]  /*0000*/  LDC R1, c[0x0][0x37c] ;  /* 0x0000df00ff017b82 */ /* 0x000fe20000000800 */
[----:B------:R-:W0:Y:S07]  /*0010*/  S2R R22, SR_TID.X ;  /* 0x0000000000167919 */ /* 0x000e2e0000002100 */
[----:B------:R-:W1:Y:S02]  /*0020*/  LDC R3, c[0x0][0x360] ;  /* 0x0000d800ff037b82 */ /* 0x000e640000000800 */
[----:B-1----:R-:W-:-:S02]  /*0030*/  LOP3.LUT R2, R3, 0xffff, RZ, 0xc0, !PT ;  /* 0x0000ffff03027812 */ /* 0x002fc400078ec0ff */
[----:B0-----:R-:W-:-:S04]  /*0040*/  IADD3 R0, PT, PT, R22, R3, RZ ;  /* 0x0000000316007210 */ /* 0x001fc80007ffe0ff */
[----:B------:R-:W-:-:S04]  /*0050*/  IADD3 R0, PT, PT, RZ, -R0, RZ ;  /* 0x80000000ff007210 */ /* 0x000fc80007ffe0ff */
[----:B------:R-:W-:-:S04]  /*0060*/  PRMT R0, R0, 0x7710, RZ ;  /* 0x0000771000007816 */ /* 0x000fc800000000ff */
[----:B------:R-:W-:-:S04]  /*0070*/  IADD3 R0, PT, PT, R0, 0x1387, RZ ;  /* 0x0000138700007810 */ /* 0x000fc80007ffe0ff */
[----:B------:R-:W-:Y:S02]  /*0080*/  LOP3.LUT R0, R0, 0xffff, RZ, 0xc0, !PT ;  /* 0x0000ffff00007812 */ /* 0x000fe400078ec0ff */
[----:B------:R-:W-:-:S07]  /*0090*/  MOV R7, 0xb0 ;  /* 0x000000b000077802 */ /* 0x000fce0000000f00 */
[----:B------:R-:W-:Y:S05]  /*00a0*/  CALL.REL.NOINC `($__internal_0_$__cuda_sm20_div_u16) ;  /* 0x0000000c00b47944 */ /* 0x000fea0003c00000 */
[----:B------:R-:W0:Y:S01]  /*00b0*/  LDC.64 R4, c[0x0][0x388] ;  /* 0x0000e200ff047b82 */ /* 0x000e220000000a00 */
[----:B------:R-:W-:Y:S01]  /*00c0*/  LOP3.LUT R23, R2, 0x3, RZ, 0xc0, !PT ;  /* 0x0000000302177812 */ /* 0x000fe200078ec0ff */
[----:B------:R-:W1:Y:S01]  /*00d0*/  LDCU.64 UR6, c[0x0][0x358] ;  /* 0x00006b00ff0677ac */ /* 0x000e620008000a00 */
[----:B------:R-:W-:Y:S01]  /*00e0*/  BSSY.RECONVERGENT B0, `(.L_x_0) ;  /* 0x000001d000007945 */ /* 0x000fe20003800200 */
[----:B------:R-:W-:Y:S02]  /*00f0*/  MOV R19, R22 ;  /* 0x0000001600137202 */ /* 0x000fe40000000f00 */
[----:B------:R-:W-:Y:S01]  /*0100*/  ISETP.NE.AND P0, PT, R23, 0x2, PT ;  /* 0x000000021700780c */ /* 0x000fe20003f05270 */
[----:B------:R-:W-:Y:S01]  /*0110*/  UMOV UR5, 0x400 ;  /* 0x0000040000057882 */ /* 0x000fe20000000000 */
[----:B------:R-:W2:Y:S08]  /*0120*/  LDC.64 R6, c[0x0][0x390] ;  /* 0x0000e400ff067b82 */ /* 0x000eb00000000a00 */
[----:B------:R-:W3:Y:S03]  /*0130*/  S2UR UR8, SR_CgaCtaId ;  /* 0x00000000000879c3 */ /* 0x000ee60000008800 */
[----:B------:R-:W-:Y:S05]  /*0140*/  @!P0 BRA `(.L_x_1) ;  /* 0x0000000000588947 */ /* 0x000fea0003800000 */
[----:B------:R-:W4:Y:S01]  /*0150*/  S2R R13, SR_CgaCtaId ;  /* 0x00000000000d7919 */ /* 0x000f220000008800 */
[----:B------:R-:W0:Y:S01]  /*0160*/  LDC.64 R8, c[0x0][0x388] ;  /* 0x0000e200ff087b82 */ /* 0x000e220000000a00 */
[----:B------:R-:W-:Y:S01]  /*0170*/  MOV R0, 0x400 ;  /* 0x0000040000007802 */ /* 0x000fe20000000f00 */
[----:B------:R-:W-:Y:S01]  /*0180*/  HFMA2 R16, -RZ, RZ, 0, 0 ;  /* 0x00000000ff107431 */ /* 0x000fe200000001ff */
[----:B------:R-:W-:Y:S02]  /*0190*/  MOV R19, R22 ;  /* 0x0000001600137202 */ /* 0x000fe40000000f00 */
[----:B------:R-:W-:-:S03]  /*01a0*/  IADD3 R2, PT, PT, R0, 0x4e20, RZ ;  /* 0x00004e2000027810 */ /* 0x000fc60007ffe0ff */
[----:B------:R-:W0:Y:S01]  /*01b0*/  LDC.64 R10, c[0x0][0x390] ;  /* 0x0000e400ff0a7b82 */ /* 0x000e220000000a00 */
[C---:B----4-:R-:W-:Y:S02]  /*01c0*/  LEA R0, R13.reuse, R0, 0x18 ;  /* 0x000000000d007211 */ /* 0x050fe400078ec0ff */
[----:B------:R-:W-:-:S07]  /*01d0*/  LEA R2, R13, R2, 0x18 ;  /* 0x000000020d027211 */ /* 0x000fce00078ec0ff */
.L_x_2:
[----:B0---4-:R-:W-:-:S04]  /*01e0*/  IMAD.WIDE.U32 R12, R19, 0x4, R8 ;  /* 0x00000004130c7825 */ /* 0x011fc800078e0008 */
[C---:B------:R-:W-:Y:S02]  /*01f0*/  IMAD.WIDE.U32 R14, R19.reuse, 0x4, R10 ;  /* 0x00000004130e7825 */ /* 0x040fe400078e000a */
[----:B-1----:R-:W4:Y:S04]  /*0200*/  LDG.E R12, desc[UR6][R12.64] ;  /* 0x000000060c0c7981 */ /* 0x002f28000c1e1900 */
[----:B------:R-:W5:Y:S01]  /*0210*/  LDG.E R14, desc[UR6][R14.64] ;  /* 0x000000060e0e7981 */ /* 0x000f62000c1e1900 */
[C---:B------:R-:W-:Y:S02]  /*0220*/  LEA R17, R19.reuse, R0, 0x2 ;  /* 0x0000000013117211 */ /* 0x040fe400078e10ff */
[----:B------:R-:W-:Y:S02]  /*0230*/  LEA R21, R19, R2, 0x2 ;  /* 0x0000000213157211 */ /* 0x000fe400078e10ff */
[----:B------:R-:W-:-:S02]  /*0240*/  IADD3 R16, PT, PT, R16, 0x1, RZ ;  /* 0x0000000110107810 */ /* 0x000fc40007ffe0ff */
[----:B------:R-:W-:Y:S02]  /*0250*/  IADD3 R19, PT, PT, R3, R19, RZ ;  /* 0x0000001303137210 */ /* 0x000fe40007ffe0ff */
[----:B------:R-:W-:-:S04]  /*0260*/  LOP3.LUT R18, R16, R23, RZ, 0x3c, !PT ;  /* 0x0000001710127212 */ /* 0x000fc800078e3cff */
[----:B------:R-:W-:Y:S01]  /*0270*/  ISETP.NE.AND P0, PT, R18, 0x2, PT ;  /* 0x000000021200780c */ /* 0x000fe20003f05270 */
[----:B----4-:R4:W-:Y:S04]  /*0280*/  STS [R17], R12 ;  /* 0x0000000c11007388 */ /* 0x0109e80000000800 */
[----:B-----5:R4:W-:Y:S08]  /*0290*/  STS [R21], R14 ;  /* 0x0000000e15007388 */ /* 0x0209f00000000800 */
[----:B------:R-:W-:Y:S05]  /*02a0*/  @P0 BRA `(.L_x_2) ;  /* 0xfffffffc00cc0947 */ /* 0x000fea000383ffff */
.L_x_1:
[----:B-1-3--:R-:W-:Y:S05]  /*02b0*/  BSYNC.RECONVERGENT B0 ;  /* 0x0000000000007941 */ /* 0x00afea0003800200 */
.L_x_0:
[----:B------:R-:W-:Y:S01]  /*02c0*/  ULEA UR9, UR8, UR5, 0x18 ;  /* 0x0000000508097291 */ /* 0x000fe2000f8ec0ff */
[----:B------:R-:W-:Y:S01]  /*02d0*/  BSSY.RECONVERGENT B0, `(.L_x_3) ;  /* 0x000002a000007945 */ /* 0x000fe20003800200 */
[----:B------:R-:W-:-:S04]  /*02e0*/  UIADD3 UR4, UPT, UPT, UR5, 0x4e20, URZ ;  /* 0x00004e2005047890 */ /* 0x000fc8000fffe0ff */
[----:B------:R-:W-:Y:S01]  /*02f0*/  MOV R0, UR9 ;  /* 0x0000000900007c02 */ /* 0x000fe20008000f00 */
[----:B------:R-:W-:-:S12]  /*0300*/  ULEA UR4, UR8, UR4, 0x18 ;  /* 0x0000000408047291 */ /* 0x000fd8000f8ec0ff */
.L_x_4:
[----:B-1----:R-:W-:Y:S01]  /*0310*/  IADD3 R9, PT, PT, R3, R19, RZ ;  /* 0x0000001303097210 */ /* 0x002fe20007ffe0ff */
[----:B0-----:R-:W-:-:S03]  /*0320*/  IMAD.WIDE.U32 R26, R19, 0x4, R4 ;  /* 0x00000004131a7825 */ /* 0x001fc600078e0004 */
[-C--:B------:R-:W-:Y:S01]  /*0330*/  IADD3 R13, PT, PT, R9, R3.reuse, RZ ;  /* 0x00000003090d7210 */ /* 0x080fe20007ffe0ff */
[----:B--2---:R-:W-:Y:S01]  /*0340*/  IMAD.WIDE.U32 R28, R19, 0x4, R6 ;  /* 0x00000004131c7825 */ /* 0x004fe200078e0006 */
[----:B------:R0:W2:Y:S02]  /*0350*/  LDG.E R2, desc[UR6][R26.64] ;  /* 0x000000061a027981 */ /* 0x0000a4000c1e1900 */
[----:B----4-:R-:W-:Y:S01]  /*0360*/  IADD3 R21, PT, PT, R13, R3, RZ ;  /* 0x000000030d157210 */ /* 0x010fe20007ffe0ff */
[C---:B------:R-:W-:Y:S01]  /*0370*/  IMAD.WIDE.U32 R24, R9.reuse, 0x4, R4 ;  /* 0x0000000409187825 */ /* 0x040fe200078e0004 */
[----:B------:R-:W3:Y:S03]  /*0380*/  LDG.E R18, desc[UR6][R28.64] ;  /* 0x000000061c127981 */ /* 0x000ee6000c1e1900 */
[----:B------:R-:W-:Y:S01]  /*0390*/  IMAD.WIDE.U32 R8, R9, 0x4, R6 ;  /* 0x0000000409087825 */ /* 0x000fe200078e0006 */
[----:B------:R1:W4:Y:S03]  /*03a0*/  LDG.E R20, desc[UR6][R24.64] ;  /* 0x0000000618147981 */ /* 0x000326000c1e1900 */
[----:B------:R-:W-:-:S02]  /*03b0*/  IMAD.WIDE.U32 R10, R13, 0x4, R4 ;  /* 0x000000040d0a7825 */ /* 0x000fc400078e0004 */
[----:B------:R5:W4:Y:S02]  /*03c0*/  LDG.E R8, desc[UR6][R8.64] ;  /* 0x0000000608087981 */ /* 0x000b24000c1e1900 */
[----:B------:R-:W-:Y:S02]  /*03d0*/  IMAD.WIDE.U32 R12, R13, 0x4, R6 ;  /* 0x000000040d0c7825 */ /* 0x000fe400078e0006 */
[----:B------:R5:W4:Y:S02]  /*03e0*/  LDG.E R10, desc[UR6][R10.64] ;  /* 0x000000060a0a7981 */ /* 0x000b24000c1e1900 */
[C---:B------:R-:W-:Y:S02]  /*03f0*/  IMAD.WIDE.U32 R14, R21.reuse, 0x4, R4 ;  /* 0x00000004150e7825 */ /* 0x040fe400078e0004 */
[----:B------:R5:W4:Y:S02]  /*0400*/  LDG.E R12, desc[UR6][R12.64] ;  /* 0x000000060c0c7981 */ /* 0x000b24000c1e1900 */
[----:B------:R-:W-:-:S02]  /*0410*/  IMAD.WIDE.U32 R16, R21, 0x4, R6 ;  /* 0x0000000415107825 */ /* 0x000fc400078e0006 */
[----:B------:R-:W4:Y:S04]  /*0420*/  LDG.E R14, desc[UR6][R14.64] ;  /* 0x000000060e0e7981 */ /* 0x000f28000c1e1900 */
[----:B------:R-:W4:Y:S01]  /*0430*/  LDG.E R16, desc[UR6][R16.64] ;  /* 0x0000000610107981 */ /* 0x000f22000c1e1900 */
[C---:B0-----:R-:W-:Y:S02]  /*0440*/  LEA R26, R19.reuse, R0, 0x2 ;  /* 0x00000000131a7211 */ /* 0x041fe400078e10ff */
[----:B------:R-:W-:Y:S02]  /*0450*/  LEA R27, R19, UR4, 0x2 ;  /* 0x00000004131b7c11 */ /* 0x000fe4000f8e10ff */
[C---:B------:R-:W-:Y:S02]  /*0460*/  LEA R23, R3.reuse, R26, 0x2 ;  /* 0x0000001a03177211 */ /* 0x040fe400078e10ff */
[----:B-1----:R-:W-:-:S02]  /*0470*/  LEA R24, R3, R27, 0x2 ;  /* 0x0000001b03187211 */ /* 0x002fc400078e10ff */
[C---:B------:R-:W-:Y:S02]  /*0480*/  LEA R25, R3.reuse, R23, 0x2 ;  /* 0x0000001703197211 */ /* 0x040fe400078e10ff */
[C---:B-----5:R-:W-:Y:S02]  /*0490*/  LEA R9, R3.reuse, R24, 0x2 ;  /* 0x0000001803097211 */ /* 0x060fe400078e10ff */
[C---:B------:R-:W-:Y:S02]  /*04a0*/  LEA R11, R3.reuse, R25, 0x2 ;  /* 0x00000019030b7211 */ /* 0x040fe400078e10ff */
[----:B------:R-:W-:Y:S02]  /*04b0*/  LEA R13, R3, R9, 0x2 ;  /* 0x00000009030d7211 */ /* 0x000fe400078e10ff */
[----:B------:R-:W-:-:S04]  /*04c0*/  IADD3 R19, PT, PT, R21, R3, RZ ;  /* 0x0000000315137210 */ /* 0x000fc80007ffe0ff */
[----:B------:R-:W-:Y:S01]  /*04d0*/  ISETP.GE.U32.AND P0, PT, R19, 0x1388, PT ;  /* 0x000013881300780c */ /* 0x000fe20003f06070 */
[----:B--2---:R1:W-:Y:S04]  /*04e0*/  STS [R26], R2 ;  /* 0x000000021a007388 */ /* 0x0043e80000000800 */
[----:B---3--:R1:W-:Y:S04]  /*04f0*/  STS [R27], R18 ;  /* 0x000000121b007388 */ /* 0x0083e80000000800 */
[----:B----4-:R1:W-:Y:S04]  /*0500*/  STS [R23], R20 ;  /* 0x0000001417007388 */ /* 0x0103e80000000800 */
[----:B------:R1:W-:Y:S04]  /*0510*/  STS [R24], R8 ;  /* 0x0000000818007388 */ /* 0x0003e80000000800 */
[----:B------:R1:W-:Y:S04]  /*0520*/  STS [R25], R10 ;  /* 0x0000000a19007388 */ /* 0x0003e80000000800 */
[----:B------:R1:W-:Y:S04]  /*0530*/  STS [R9], R12 ;  /* 0x0000000c09007388 */ /* 0x0003e80000000800 */
[----:B------:R1:W-:Y:S04]  /*0540*/  STS [R11], R14 ;  /* 0x0000000e0b007388 */ /* 0x0003e80000000800 */
[----:B------:R1:W-:Y:S01]  /*0550*/  STS [R13], R16 ;  /* 0x000000100d007388 */ /* 0x0003e20000000800 */
[----:B------:R-:W-:Y:S05]  /*0560*/  @!P0 BRA `(.L_x_4) ;  /* 0xfffffffc00688947 */ /* 0x000fea000383ffff */
[----:B------:R-:W-:Y:S05]  /*0570*/  BSYNC.RECONVERGENT B0 ;  /* 0x0000000000007941 */ /* 0x000fea0003800200 */
.L_x_3:
[----:B------:R-:W0:Y:S02]  /*0580*/  LDC.64 R4, c[0x0][0x380] ;  /* 0x0000e000ff047b82 */ /* 0x000e240000000a00 */
[----:B0-----:R-:W-:-:S06]  /*0590*/  IMAD.WIDE.U32 R4, R22, 0x4, R4 ;  /* 0x0000000416047825 */ /* 0x001fcc00078e0004 */
[----:B------:R-:W-:Y:S06]  /*05a0*/  BAR.SYNC.DEFER_BLOCKING 0x0 ;  /* 0x0000000000007b1d */ /* 0x000fec0000010000 */
[----:B------:R0:W-:Y:S02]  /*05b0*/  STG.E desc[UR6][R4.64], RZ ;  /* 0x000000ff04007986 */ /* 0x0001e4000c101906 */
.L_x_6:
[----:B-1----:R-:W1:Y:S02]  /*05c0*/  LDC.64 R24, c[0x0][0x380] ;  /* 0x0000e000ff187b82 */ /* 0x002e640000000a00 */
[----:B-1----:R-:W-:-:S05]  /*05d0*/  IMAD.WIDE.U32 R24, R22, 0x4, R24 ;  /* 0x0000000416187825 */ /* 0x002fca00078e0018 */
[----:B------:R-:W2:Y:S01]  /*05e0*/  LDG.E R13, desc[UR6][R24.64] ;  /* 0x00000006180d7981 */ /* 0x000ea2000c1e1900 */
[----:B------:R-:W-:Y:S01]  /*05f0*/  ULEA UR9, UR8, UR5, 0x18 ;  /* 0x0000000508097291 */ /* 0x000fe2000f8ec0ff */
[----:B------:R-:W-:Y:S01]  /*0600*/  LEA R2, R22, R0, 0x2 ;  /* 0x0000000016027211 */ /* 0x000fe200078e10ff */
[----:B------:R-:W-:-:S04]  /*0610*/  HFMA2 R20, -RZ, RZ, 0, 2.86102294921875e-06 ;  /* 0x00000030ff147431 */ /* 0x000fc800000001ff */
[----:B------:R-:W-:Y:S01]  /*0620*/  MOV R0, UR9 ;  /* 0x0000000900007c02 */ /* 0x000fe20008000f00 */
[----:B------:R-:W-:Y:S04]  /*0630*/  LDS R2, [R2] ;  /* 0x0000000002027984 */ /* 0x000fe80000000800 */
[----:B------:R-:W2:Y:S04]  /*0640*/  LDS.128 R8, [R0+0x4e20] ;  /* 0x004e200000087984 */ /* 0x000ea80000000c00 */
[----:B0-----:R-:W0:Y:S01]  /*0650*/  LDS.128 R4, [R0+0x4e30] ;  /* 0x004e300000047984 */ /* 0x001e220000000c00 */
[----:B--2---:R-:W-:-:S04]  /*0660*/  FFMA R8, R2, R8, R13 ;  /* 0x0000000802087223 */ /* 0x004fc8000000000d */
[----:B------:R-:W-:-:S04]  /*0670*/  FFMA R9, R2, R9, R8 ;  /* 0x0000000902097223 */ /* 0x000fc80000000008 */
[----:B------:R-:W-:-:S04]  /*0680*/  FFMA R10, R2, R10, R9 ;  /* 0x0000000a020a7223 */ /* 0x000fc80000000009 */
[----:B------:R-:W-:-:S04]  /*0690*/  FFMA R11, R2, R11, R10 ;  /* 0x0000000b020b7223 */ /* 0x000fc8000000000a */
[----:B0-----:R-:W-:-:S04]  /*06a0*/  FFMA R4, R2, R4, R11 ;  /* 0x0000000402047223 */ /* 0x001fc8000000000b */
[----:B------:R-:W-:-:S04]  /*06b0*/  FFMA R5, R2, R5, R4 ;  /* 0x0000000502057223 */ /* 0x000fc80000000004 */
[----:B------:R-:W-:-:S04]  /*06c0*/  FFMA R6, R2, R6, R5 ;  /* 0x0000000602067223 */ /* 0x000fc80000000005 */
[----:B------:R-:W-:-:S07]  /*06d0*/  FFMA R9, R2, R7, R6 ;  /* 0x0000000702097223 */ /* 0x000fce0000000006 */
.L_x_5:
[----:B------:R-:W0:Y:S04]  /*06e0*/  LDS.128 R12, [R20+UR4+-0x10] ;  /* 0xfffff004140c7984 */ /* 0x000e280008000c00 */
[----:B------:R-:W1:Y:S04]  /*06f0*/  LDS.128 R4, [R20+UR4] ;  /* 0x0000000414047984 */ /* 0x000e680008000c00 */
[----:B------:R-:W2:Y:S01]  /*0700*/  LDS.128 R16, [R20+UR4+0x10] ;  /* 0x0000100414107984 */ /* 0x000ea20008000c00 */
[----:B0-----:R-:W-:-:S03]  /*0710*/  FFMA R12, R2, R12, R9 ;  /* 0x0000000c020c7223 */ /* 0x001fc60000000009 */
[----:B------:R-:W0:Y:S01]  /*0720*/  LDS.128 R8, [R20+UR4+0x20] ;  /* 0x0000200414087984 */ /* 0x000e220008000c00 */
[----:B------:R-:W-:-:S04]  /*0730*/  FFMA R13, R2, R13, R12 ;  /* 0x0000000d020d7223 */ /* 0x000fc8000000000c */
[----:B------:R-:W-:-:S04]  /*0740*/  FFMA R14, R2, R14, R13 ;  /* 0x0000000e020e7223 */ /* 0x000fc8000000000d */
[----:B------:R-:W-:-:S04]  /*0750*/  FFMA R15, R2, R15, R14 ;  /* 0x0000000f020f7223 */ /* 0x000fc8000000000e */
[C---:B-1----:R-:W-:Y:S02]  /*0760*/  FFMA R4, R2.reuse, R4, R15 ;  /* 0x0000000402047223 */ /* 0x042fe4000000000f */
[----:B------:R-:W1:Y:S02]  /*0770*/  LDS.128 R12, [R20+UR4+0x30] ;  /* 0x00003004140c7984 */ /* 0x000e640008000c00 */
[----:B------:R-:W-:-:S04]  /*0780*/  FFMA R5, R2, R5, R4 ;  /* 0x0000000502057223 */ /* 0x000fc80000000004 */
[----:B------:R-:W-:-:S04]  /*0790*/  FFMA R6, R2, R6, R5 ;  /* 0x0000000602067223 */ /* 0x000fc80000000005 */
[----:B------:R-:W-:-:S04]  /*07a0*/  FFMA R7, R2, R7, R6 ;  /* 0x0000000702077223 */ /* 0x000fc80000000006 */
[C---:B--2---:R-:W-:Y:S02]  /*07b0*/  FFMA R16, R2.reuse, R16, R7 ;  /* 0x0000001002107223 */ /* 0x044fe40000000007 */
[----:B------:R-:W2:Y:S02]  /*07c0*/  LDS.128 R4, [R20+UR4+0x40] ;  /* 0x0000400414047984 */ /* 0x000ea40008000c00 */
[----:B------:R-:W-:-:S04]  /*07d0*/  FFMA R17, R2, R17, R16 ;  /* 0x0000001102117223 */ /* 0x000fc80000000010 */
[----:B------:R-:W-:-:S04]  /*07e0*/  FFMA R18, R2, R18, R17 ;  /* 0x0000001202127223 */ /* 0x000fc80000000011 */
[----:B------:R-:W-:-:S04]  /*07f0*/  FFMA R19, R2, R19, R18 ;  /* 0x0000001302137223 */ /* 0x000fc80000000012 */
[C---:B0-----:R-:W-:Y:S02]  /*0800*/  FFMA R8, R2.reuse, R8, R19 ;  /* 0x0000000802087223 */ /* 0x041fe40000000013 */
[----:B------:R-:W0:Y:S02]  /*0810*/  LDS.128 R16, [R20+UR4+0x50] ;  /* 0x0000500414107984 */ /* 0x000e240008000c00 */
        /* <DEDUP_REMOVED lines=94> */
[----:B------:R1:W3:Y:S02]  /*0e00*/  LDS.128 R4, [R20+UR4+0x180] ;  /* 0x0001800414047984 */ /* 0x0002e40008000c00 */
[----:B------:R-:W-:-:S04]  /*0e10*/  FFMA R17, R2, R17, R16 ;  /* 0x0000001102117223 */ /* 0x000fc80000000010 */
[----:B------:R-:W-:Y:S01]  /*0e20*/  FFMA R18, R2, R18, R17 ;  /* 0x0000001202127223 */ /* 0x000fe20000000011 */
[----:B-1----:R-:W-:-:S03]  /*0e30*/  IADD3 R20, PT, PT, R20, 0x1a0, RZ ;  /* 0x000001a014147810 */ /* 0x002fc60007ffe0ff */
[----:B------:R-:W-:Y:S01]  /*0e40*/  FFMA R19, R2, R19, R18 ;  /* 0x0000001302137223 */ /* 0x000fe20000000012 */
[----:B------:R-:W-:-:S03]  /*0e50*/  ISETP.NE.AND P0, PT, R20, 0x4e30, PT ;  /* 0x00004e301400780c */ /* 0x000fc60003f05270 */
[----:B--2---:R-:W-:-:S04]  /*0e60*/  FFMA R8, R2, R8, R19 ;  /* 0x0000000802087223 */ /* 0x004fc80000000013 */
[----:B------:R-:W-:-:S04]  /*0e70*/  FFMA R9, R2, R9, R8 ;  /* 0x0000000902097223 */ /* 0x000fc80000000008 */
[----:B------:R-:W-:-:S04]  /*0e80*/  FFMA R10, R2, R10, R9 ;  /* 0x0000000a020a7223 */ /* 0x000fc80000000009 */
[----:B------:R-:W-:-:S04]  /*0e90*/  FFMA R11, R2, R11, R10 ;  /* 0x0000000b020b7223 */ /* 0x000fc8000000000a */
[----:B0-----:R-:W-:-:S04]  /*0ea0*/  FFMA R12, R2, R12, R11 ;  /* 0x0000000c020c7223 */ /* 0x001fc8000000000b */
[----:B------:R-:W-:-:S04]  /*0eb0*/  FFMA R13, R2, R13, R12 ;  /* 0x0000000d020d7223 */ /* 0x000fc8000000000c */
[----:B------:R-:W-:-:S04]  /*0ec0*/  FFMA R14, R2, R14, R13 ;  /* 0x0000000e020e7223 */ /* 0x000fc8000000000d */
[----:B------:R-:W-:-:S04]  /*0ed0*/  FFMA R15, R2, R15, R14 ;  /* 0x0000000f020f7223 */ /* 0x000fc8000000000e */
[----:B---3--:R-:W-:-:S04]  /*0ee0*/  FFMA R4, R2, R4, R15 ;  /* 0x0000000402047223 */ /* 0x008fc8000000000f */
[----:B------:R-:W-:-:S04]  /*0ef0*/  FFMA R5, R2, R5, R4 ;  /* 0x0000000502057223 */ /* 0x000fc80000000004 */
[----:B------:R-:W-:-:S04]  /*0f00*/  FFMA R6, R2, R6, R5 ;  /* 0x0000000602067223 */ /* 0x000fc80000000005 */
[----:B------:R-:W-:Y:S01]  /*0f10*/  FFMA R9, R2, R7, R6 ;  /* 0x0000000702097223 */ /* 0x000fe20000000006 */
[----:B------:R-:W-:Y:S06]  /*0f20*/  @P0 BRA `(.L_x_5) ;  /* 0xfffffff400ec0947 */ /* 0x000fec000383ffff */
[----:B------:R2:W-:Y:S01]  /*0f30*/  STG.E desc[UR6][R24.64], R9 ;  /* 0x0000000918007986 */ /* 0x0005e2000c101906 */
[----:B------:R-:W-:-:S04]  /*0f40*/  IADD3 R22, PT, PT, R3, R22, RZ ;  /* 0x0000001603167210 */ /* 0x000fc80007ffe0ff */
[----:B------:R-:W-:-:S13]  /*0f50*/  ISETP.GE.U32.AND P0, PT, R22, 0x1388, PT ;  /* 0x000013881600780c */ /* 0x000fda0003f06070 */
[----:B--2---:R-:W-:Y:S05]  /*0f60*/  @!P0 BRA `(.L_x_6) ;  /* 0xfffffff400948947 */ /* 0x004fea000383ffff */
[----:B------:R-:W-:Y:S05]  /*0f70*/  EXIT ;  /* 0x000000000000794d */ /* 0x000fea0003800000 */
        .weak           $__internal_0_$__cuda_sm20_div_u16
        .type           $__internal_0_$__cuda_sm20_div_u16,@function
        .size           $__internal_0_$__cuda_sm20_div_u16,(.L_x_8 - $__internal_0_$__cuda_sm20_div_u16)
$__internal_0_$__cuda_sm20_div_u16:
[----:B------:R-:W0:Y:S01]  /*0f80*/  I2F.U16 R4, R2 ;  /* 0x0000000200047306 */ /* 0x000e220000101000 */
[----:B------:R-:W-:Y:S02]  /*0f90*/  MOV R5, 0x4b800000 ;  /* 0x4b80000000057802 */ /* 0x000fe40000000f00 */
[----:B------:R-:W-:Y:S02]  /*0fa0*/  I2FP.F32.U32.RZ R0, R0 ;  /* 0x0000000000007245 */ /* 0x000fe4000020d000 */
[C---:B0-----:R-:W-:Y:S02]  /*0fb0*/  FSETP.GEU.AND P1, PT, |R4|.reuse, 1.175494350822287508e-38, PT ;  /* 0x008000000400780b */ /* 0x041fe40003f2e200 */
[----:B------:R-:W-:Y:S02]  /*0fc0*/  FSETP.GT.AND P0, PT, |R4|, 8.50705917302346158658e+37, PT ;  /* 0x7e8000000400780b */ /* 0x000fe40003f04200 */
[----:B------:R-:W-:-:S04]  /*0fd0*/  FSEL R5, R5, 1, !P1 ;  /* 0x3f80000005057808 */ /* 0x000fc80004800000 */
[----:B------:R-:W-:Y:S02]  /*0fe0*/  FSEL R5, R5, 0.25, !P0 ;  /* 0x3e80000005057808 */ /* 0x000fe40004000000 */
[----:B------:R-:W-:-:S03]  /*0ff0*/  ISETP.NE.U32.AND P0, PT, R2, RZ, PT ;  /* 0x000000ff0200720c */ /* 0x000fc60003f05070 */
[----:B------:R-:W-:Y:S01]  /*1000*/  FMUL R6, R4, R5 ;  /* 0x0000000504067220 */ /* 0x000fe20000400000 */
[----:B------:R-:W-:-:S05]  /*1010*/  MOV R4, R7 ;  /* 0x0000000700047202 */ /* 0x000fca0000000f00 */
[----:B------:R-:W0:Y:S02]  /*1020*/  MUFU.RCP R6, R6 ;  /* 0x0000000600067308 */ /* 0x000e240000001000 */
[----:B0-----:R-:W-:-:S05]  /*1030*/  FMUL R5, R5, R6 ;  /* 0x0000000605057220 */ /* 0x001fca0000400000 */
[----:B------:R-:W-:-:S05]  /*1040*/  IADD3 R5, PT, PT, R5, 0x2, RZ ;  /* 0x0000000205057810 */ /* 0x000fca0007ffe0ff */
[----:B------:R-:W-:Y:S01]  /*1050*/  FMUL.RZ R0, R0, R5 ;  /* 0x0000000500007220 */ /* 0x000fe2000040c000 */
[----:B------:R-:W-:-:S05]  /*1060*/  HFMA2 R5, -RZ, RZ, 0, 0 ;  /* 0x00000000ff057431 */ /* 0x000fca00000001ff */
[----:B------:R-:W0:Y:S02]  /*1070*/  F2I.U32.TRUNC.NTZ R0, R0 ;  /* 0x0000000000007305 */ /* 0x000e24000020f000 */
[----:B0-----:R-:W-:Y:S02]  /*1080*/  LOP3.LUT R2, R0, 0xffff, RZ, 0xc0, !PT ;  /* 0x0000ffff00027812 */ /* 0x001fe400078ec0ff */
[----:B------:R-:W-:Y:S01]  /*1090*/  @!P0 MOV R2, 0xffffffff ;  /* 0xffffffff00028802 */ /* 0x000fe20000000f00 */
[----:B------:R-:W-:Y:S06]  /*10a0*/  RET.REL.NODEC R4 `(_Z10vector_addPfS_S_) ;  /* 0xffffffec04d47950 */ /* 0x000fec0003c3ffff */
.L_x_7:
[----:B------:R-:W-:-:S00]  /*10b0*/  BRA `(.L_x_7) ;  /* 0xfffffffc00fc7947 */ /* 0x000fc0000383ffff */
[----:B------:R-:W-:-:S00]  /*10c0*/  NOP ;  /* 0x0000000000007918 */ /* 0x000fc00000000000 */
        /* <DEDUP_REMOVED lines=11> */
.L_x_8:


//--------------------- .nv.shared._Z10vector_addPfS_S_ --------------------------
	.section	.nv.shared._Z10vector_addPfS_S_,"aw",@nobits
	.sectionflags	@""
	.align	4
.nv.shared._Z10vector_addPfS_S_:
	.zero		41024


//--------------------- .nv.shared.reserved.0     --------------------------
	.section	.nv.shared.reserved.0,"aw",@nobits
	.weak		__nv_reservedSMEM_offset_0_alias
	.size		__nv_reservedSMEM_offset_0_alias, 0, 64
	.other		__nv_reservedSMEM_offset_0_alias,@"STO_CUDA_RESERVED_SHARED STV_DEFAULT"
__nv_reservedSMEM_offset_0_alias:
	.zero		0
	.zero		64


//--------------------- .nv.constant0._Z10vector_addPfS_S_ --------------------------
	.section	.nv.constant0._Z10vector_addPfS_S_,"a",@progbits
	.sectionflags	@""
	.align	4
.nv.constant0._Z10vector_addPfS_S_:
	.zero		920


//--------------------- SYMBOLS --------------------------

	.type		.nv.reservedSmem.offset0,@object
	.size		.nv.reservedSmem.offset0,0x4
	.type		.nv.reservedSmem.cap,@object
	.size		.nv.reservedSmem.cap,0x4
